//
// Generated by NVIDIA NVVM Compiler
//
// Compiler Build ID: CL-36424714
// Cuda compilation tools, release 13.0, V13.0.88
// Based on NVVM 20.0.0
//

.version 9.0
.target sm_100
.address_size 64

	// .globl	_Z4copyPKdPd

.visible .entry _Z4copyPKdPd(
	.param .u64 .ptr .align 1 _Z4copyPKdPd_param_0,
	.param .u64 .ptr .align 1 _Z4copyPKdPd_param_1
)
{
	.reg .b32 	%r<5>;
	.reg .b64 	%rd<8>;
	.reg .b64 	%fd<2>;

	ld.param.u64 	%rd1, [_Z4copyPKdPd_param_0];
	ld.param.u64 	%rd2, [_Z4copyPKdPd_param_1];
	cvta.to.global.u64 	%rd3, %rd2;
	cvta.to.global.u64 	%rd4, %rd1;
	mov.u32 	%r1, %ntid.x;
	mov.u32 	%r2, %ctaid.x;
	mov.u32 	%r3, %tid.x;
	mad.lo.s32 	%r4, %r1, %r2, %r3;
	mul.wide.s32 	%rd5, %r4, 8;
	add.s64 	%rd6, %rd4, %rd5;
	ld.global.f64 	%fd1, [%rd6];
	add.s64 	%rd7, %rd3, %rd5;
	st.global.f64 	[%rd7], %fd1;
	ret;

}
	// .globl	_Z3mulPdPKd
.visible .entry _Z3mulPdPKd(
	.param .u64 .ptr .align 1 _Z3mulPdPKd_param_0,
	.param .u64 .ptr .align 1 _Z3mulPdPKd_param_1
)
{
	.reg .b32 	%r<5>;
	.reg .b64 	%rd<8>;
	.reg .b64 	%fd<3>;

	ld.param.u64 	%rd1, [_Z3mulPdPKd_param_0];
	ld.param.u64 	%rd2, [_Z3mulPdPKd_param_1];
	cvta.to.global.u64 	%rd3, %rd1;
	cvta.to.global.u64 	%rd4, %rd2;
	mov.u32 	%r1, %ntid.x;
	mov.u32 	%r2, %ctaid.x;
	mov.u32 	%r3, %tid.x;
	mad.lo.s32 	%r4, %r1, %r2, %r3;
	mul.wide.s32 	%rd5, %r4, 8;
	add.s64 	%rd6, %rd4, %rd5;
	ld.global.f64 	%fd1, [%rd6];
	mul.f64 	%fd2, %fd1, 0d4008000000000000;
	add.s64 	%rd7, %rd3, %rd5;
	st.global.f64 	[%rd7], %fd2;
	ret;

}
	// .globl	_Z3addPKdS0_Pd
.visible .entry _Z3addPKdS0_Pd(
	.param .u64 .ptr .align 1 _Z3addPKdS0_Pd_param_0,
	.param .u64 .ptr .align 1 _Z3addPKdS0_Pd_param_1,
	.param .u64 .ptr .align 1 _Z3addPKdS0_Pd_param_2
)
{
	.reg .b32 	%r<5>;
	.reg .b64 	%rd<11>;
	.reg .b64 	%fd<4>;

	ld.param.u64 	%rd1, [_Z3addPKdS0_Pd_param_0];
	ld.param.u64 	%rd2, [_Z3addPKdS0_Pd_param_1];
	ld.param.u64 	%rd3, [_Z3addPKdS0_Pd_param_2];
	cvta.to.global.u64 	%rd4, %rd3;
	cvta.to.global.u64 	%rd5, %rd2;
	cvta.to.global.u64 	%rd6, %rd1;
	mov.u32 	%r1, %ntid.x;
	mov.u32 	%r2, %ctaid.x;
	mov.u32 	%r3, %tid.x;
	mad.lo.s32 	%r4, %r1, %r2, %r3;
	mul.wide.s32 	%rd7, %r4, 8;
	add.s64 	%rd8, %rd6, %rd7;
	ld.global.f64 	%fd1, [%rd8];
	add.s64 	%rd9, %rd5, %rd7;
	ld.global.f64 	%fd2, [%rd9];
	add.f64 	%fd3, %fd1, %fd2;
	add.s64 	%rd10, %rd4, %rd7;
	st.global.f64 	[%rd10], %fd3;
	ret;

}
	// .globl	_Z5triadPdPKdS1_
.visible .entry _Z5triadPdPKdS1_(
	.param .u64 .ptr .align 1 _Z5triadPdPKdS1__param_0,
	.param .u64 .ptr .align 1 _Z5triadPdPKdS1__param_1,
	.param .u64 .ptr .align 1 _Z5triadPdPKdS1__param_2
)
{
	.reg .b32 	%r<5>;
	.reg .b64 	%rd<11>;
	.reg .b64 	%fd<4>;

	ld.param.u64 	%rd1, [_Z5triadPdPKdS1__param_0];
	ld.param.u64 	%rd2, [_Z5triadPdPKdS1__param_1];
	ld.param.u64 	%rd3, [_Z5triadPdPKdS1__param_2];
	cvta.to.global.u64 	%rd4, %rd1;
	cvta.to.global.u64 	%rd5, %rd3;
	cvta.to.global.u64 	%rd6, %rd2;
	mov.u32 	%r1, %ntid.x;
	mov.u32 	%r2, %ctaid.x;
	mov.u32 	%r3, %tid.x;
	mad.lo.s32 	%r4, %r1, %r2, %r3;
	mul.wide.s32 	%rd7, %r4, 8;
	add.s64 	%rd8, %rd6, %rd7;
	ld.global.f64 	%fd1, [%rd8];
	add.s64 	%rd9, %rd5, %rd7;
	ld.global.f64 	%fd2, [%rd9];
	fma.rn.f64 	%fd3, %fd2, 0d4008000000000000, %fd1;
	add.s64 	%rd10, %rd4, %rd7;
	st.global.f64 	[%rd10], %fd3;
	ret;

}


// ===== COMPILED SASS (sm_100) =====

	.target	sm_100

	.elftype	@"ET_EXEC"


//--------------------- .note.nv.tkinfo           --------------------------
	.section	.note.nv.tkinfo,"",@"SHT_NOTE"
	.sectionflags	@"SHF_NOTE_NV_TKINFO"
	.tkinfo
        /*0018*/ 	.word	0x00000002
        /*0030*/ 	.string	""
        /*0030*/ 	.string	"ptxas"
        /*0030*/ 	.string	"Cuda compilation tools, release 13.0, V13.0.88"
        /*0030*/ 	.string	"Build cuda_13.0.r13.0/compiler.36424714_0"
        /*0030*/ 	.string	"-arch sm_100 -m 64 "



//--------------------- .note.nv.cuinfo           --------------------------
	.section	.note.nv.cuinfo,"",@"SHT_NOTE"
	.sectionflags	@"SHF_NOTE_NV_CUINFO"
        /*0018*/ 	.short	0x0002
        /*001a*/ 	.short	0x0064
        /*001c*/ 	.short	0x0082
	.zero		2


//--------------------- .nv.info                  --------------------------
	.section	.nv.info,"",@"SHT_CUDA_INFO"
	.align	4


	//----- nvinfo : EIATTR_REGCOUNT
	.align		4
        /*0000*/ 	.byte	0x04, 0x2f
        /*0002*/ 	.short	(.L_1 - .L_0)
	.align		4
.L_0:
        /*0004*/ 	.word	index@(_Z4copyPKdPd)
        /*0008*/ 	.word	0x0000000a


	//----- nvinfo : EIATTR_FRAME_SIZE
	.align		4
.L_1:
        /*000c*/ 	.byte	0x04, 0x11
        /*000e*/ 	.short	(.L_3 - .L_2)
	.align		4
.L_2:
        /*0010*/ 	.word	index@(_Z4copyPKdPd)
        /*0014*/ 	.word	0x00000000


	//----- nvinfo : EIATTR_REGCOUNT
	.align		4
.L_3:
        /*0018*/ 	.byte	0x04, 0x2f
        /*001a*/ 	.short	(.L_5 - .L_4)
	.align		4
.L_4:
        /*001c*/ 	.word	index@(_Z3mulPdPKd)
        /*0020*/ 	.word	0x0000000c


	//----- nvinfo : EIATTR_FRAME_SIZE
	.align		4
.L_5:
        /*0024*/ 	.byte	0x04, 0x11
        /*0026*/ 	.short	(.L_7 - .L_6)
	.align		4
.L_6:
        /*0028*/ 	.word	index@(_Z3mulPdPKd)
        /*002c*/ 	.word	0x00000000


	//----- nvinfo : EIATTR_REGCOUNT
	.align		4
.L_7:
        /*0030*/ 	.byte	0x04, 0x2f
        /*0032*/ 	.short	(.L_9 - .L_8)
	.align		4
.L_8:
        /*0034*/ 	.word	index@(_Z3addPKdS0_Pd)
        /*0038*/ 	.word	0x0000000e


	//----- nvinfo : EIATTR_FRAME_SIZE
	.align		4
.L_9:
        /*003c*/ 	.byte	0x04, 0x11
        /*003e*/ 	.short	(.L_11 - .L_10)
	.align		4
.L_10:
        /*0040*/ 	.word	index@(_Z3addPKdS0_Pd)
        /*0044*/ 	.word	0x00000000


	//----- nvinfo : EIATTR_REGCOUNT
	.align		4
.L_11:
        /*0048*/ 	.byte	0x04, 0x2f
        /*004a*/ 	.short	(.L_13 - .L_12)
	.align		4
.L_12:
        /*004c*/ 	.word	index@(_Z5triadPdPKdS1_)
        /*0050*/ 	.word	0x0000000e


	//----- nvinfo : EIATTR_FRAME_SIZE
	.align		4
.L_13:
        /*0054*/ 	.byte	0x04, 0x11
        /*0056*/ 	.short	(.L_15 - .L_14)
	.align		4
.L_14:
        /*0058*/ 	.word	index@(_Z5triadPdPKdS1_)
        /*005c*/ 	.word	0x00000000


	//----- nvinfo : EIATTR_MIN_STACK_SIZE
	.align		4
.L_15:
        /*0060*/ 	.byte	0x04, 0x12
        /*0062*/ 	.short	(.L_17 - .L_16)
	.align		4
.L_16:
        /*0064*/ 	.word	index@(_Z5triadPdPKdS1_)
        /*0068*/ 	.word	0x00000000


	//----- nvinfo : EIATTR_MIN_STACK_SIZE
	.align		4
.L_17:
        /*006c*/ 	.byte	0x04, 0x12
        /*006e*/ 	.short	(.L_19 - .L_18)
	.align		4
.L_18:
        /*0070*/ 	.word	index@(_Z3addPKdS0_Pd)
        /*0074*/ 	.word	0x00000000


	//----- nvinfo : EIATTR_MIN_STACK_SIZE
	.align		4
.L_19:
        /*0078*/ 	.byte	0x04, 0x12
        /*007a*/ 	.short	(.L_21 - .L_20)
	.align		4
.L_20:
        /*007c*/ 	.word	index@(_Z3mulPdPKd)
        /*0080*/ 	.word	0x00000000


	//----- nvinfo : EIATTR_MIN_STACK_SIZE
	.align		4
.L_21:
        /*0084*/ 	.byte	0x04, 0x12
        /*0086*/ 	.short	(.L_23 - .L_22)
	.align		4
.L_22:
        /*0088*/ 	.word	index@(_Z4copyPKdPd)
        /*008c*/ 	.word	0x00000000
.L_23:


//--------------------- .nv.compat                --------------------------
	.section	.nv.compat,"",@"SHT_CUDA_COMPAT_INFO"
	.align	4
        /*0000*/ 	.byte	0x02, 0x09, 0x00, 0x00, 0x02, 0x02, 0x01, 0x00, 0x02, 0x05, 0x05, 0x00, 0x03, 0x07, 0x01, 0x01
        /*0010*/ 	.byte	0x02, 0x03, 0x00, 0x00, 0x02, 0x06, 0x01, 0x00, 0x04, 0x0b, 0x08, 0x00, 0x01, 0x00, 0x00, 0x00
        /*0020*/ 	.byte	0x00, 0x00, 0x00, 0x00


//--------------------- .nv.info._Z5triadPdPKdS1_ --------------------------
	.section	.nv.info._Z5triadPdPKdS1_,"",@"SHT_CUDA_INFO"
	.sectionflags	@""
	.align	4


	//----- nvinfo : EIATTR_CUDA_API_VERSION
	.align		4
        /*0000*/ 	.byte	0x04, 0x37
        /*0002*/ 	.short	(.L_25 - .L_24)
.L_24:
        /*0004*/ 	.word	0x00000082


	//----- nvinfo : EIATTR_KPARAM_INFO
	.align		4
.L_25:
        /*0008*/ 	.byte	0x04, 0x17
        /*000a*/ 	.short	(.L_27 - .L_26)
.L_26:
        /*000c*/ 	.word	0x00000000
        /*0010*/ 	.short	0x0002
        /*0012*/ 	.short	0x0010
        /*0014*/ 	.byte	0x00, 0xf5, 0x21, 0x00


	//----- nvinfo : EIATTR_KPARAM_INFO
	.align		4
.L_27:
        /*0018*/ 	.byte	0x04, 0x17
        /*001a*/ 	.short	(.L_29 - .L_28)
.L_28:
        /*001c*/ 	.word	0x00000000
        /*0020*/ 	.short	0x0001
        /*0022*/ 	.short	0x0008
        /*0024*/ 	.byte	0x00, 0xf5, 0x21, 0x00


	//----- nvinfo : EIATTR_KPARAM_INFO
	.align		4
.L_29:
        /*0028*/ 	.byte	0x04, 0x17
        /*002a*/ 	.short	(.L_31 - .L_30)
.L_30:
        /*002c*/ 	.word	0x00000000
        /*0030*/ 	.short	0x0000
        /*0032*/ 	.short	0x0000
        /*0034*/ 	.byte	0x00, 0xf5, 0x21, 0x00


	//----- nvinfo : EIATTR_SPARSE_MMA_MASK
	.align		4
.L_31:
        /*0038*/ 	.byte	0x03, 0x50
        /*003a*/ 	.short	0x0000


	//----- nvinfo : EIATTR_MAXREG_COUNT
	.align		4
        /*003c*/ 	.byte	0x03, 0x1b
        /*003e*/ 	.short	0x00ff


	//----- nvinfo : EIATTR_MERCURY_ISA_VERSION
	.align		4
        /*0040*/ 	.byte	0x03, 0x5f
        /*0042*/ 	.short	0x0101


	//----- nvinfo : EIATTR_VRC_CTA_INIT_COUNT
	.align		4
        /*0044*/ 	.byte	0x02, 0x4a
	.zero		1
	.zero		1


	//----- nvinfo : EIATTR_EXIT_INSTR_OFFSETS
	.align		4
        /*0048*/ 	.byte	0x04, 0x1c
        /*004a*/ 	.short	(.L_33 - .L_32)


	//   ....[0]....
.L_32:
        /*004c*/ 	.word	0x00000100


	//----- nvinfo : EIATTR_CBANK_PARAM_SIZE
	.align		4
.L_33:
        /*0050*/ 	.byte	0x03, 0x19
        /*0052*/ 	.short	0x0018


	//----- nvinfo : EIATTR_PARAM_CBANK
	.align		4
        /*0054*/ 	.byte	0x04, 0x0a
        /*0056*/ 	.short	(.L_35 - .L_34)
	.align		4
.L_34:
        /*0058*/ 	.word	index@(.nv.constant0._Z5triadPdPKdS1_)
        /*005c*/ 	.short	0x0380
        /*005e*/ 	.short	0x0018


	//----- nvinfo : EIATTR_SW_WAR
	.align		4
.L_35:
        /*0060*/ 	.byte	0x04, 0x36
        /*0062*/ 	.short	(.L_37 - .L_36)
.L_36:
        /*0064*/ 	.word	0x00000008
.L_37:


//--------------------- .nv.info._Z3addPKdS0_Pd   --------------------------
	.section	.nv.info._Z3addPKdS0_Pd,"",@"SHT_CUDA_INFO"
	.sectionflags	@""
	.align	4


	//----- nvinfo : EIATTR_CUDA_API_VERSION
	.align		4
        /*0000*/ 	.byte	0x04, 0x37
        /*0002*/ 	.short	(.L_39 - .L_38)
.L_38:
        /*0004*/ 	.word	0x00000082


	//----- nvinfo : EIATTR_KPARAM_INFO
	.align		4
.L_39:
        /*0008*/ 	.byte	0x04, 0x17
        /*000a*/ 	.short	(.L_41 - .L_40)
.L_40:
        /*000c*/ 	.word	0x00000000
        /*0010*/ 	.short	0x0002
        /*0012*/ 	.short	0x0010
        /*0014*/ 	.byte	0x00, 0xf5, 0x21, 0x00


	//----- nvinfo : EIATTR_KPARAM_INFO
	.align		4
.L_41:
        /*0018*/ 	.byte	0x04, 0x17
        /*001a*/ 	.short	(.L_43 - .L_42)
.L_42:
        /*001c*/ 	.word	0x00000000
        /*0020*/ 	.short	0x0001
        /*0022*/ 	.short	0x0008
        /*0024*/ 	.byte	0x00, 0xf5, 0x21, 0x00


	//----- nvinfo : EIATTR_KPARAM_INFO
	.align		4
.L_43:
        /*0028*/ 	.byte	0x04, 0x17
        /*002a*/ 	.short	(.L_45 - .L_44)
.L_44:
        /*002c*/ 	.word	0x00000000
        /*0030*/ 	.short	0x0000
        /*0032*/ 	.short	0x0000
        /*0034*/ 	.byte	0x00, 0xf5, 0x21, 0x00


	//----- nvinfo : EIATTR_SPARSE_MMA_MASK
	.align		4
.L_45:
        /*0038*/ 	.byte	0x03, 0x50
        /*003a*/ 	.short	0x0000


	//----- nvinfo : EIATTR_MAXREG_COUNT
	.align		4
        /*003c*/ 	.byte	0x03, 0x1b
        /*003e*/ 	.short	0x00ff


	//----- nvinfo : EIATTR_MERCURY_ISA_VERSION
	.align		4
        /*0040*/ 	.byte	0x03, 0x5f
        /*0042*/ 	.short	0x0101


	//----- nvinfo : EIATTR_VRC_CTA_INIT_COUNT
	.align		4
        /*0044*/ 	.byte	0x02, 0x4a
	.zero		1
	.zero		1


	//----- nvinfo : EIATTR_EXIT_INSTR_OFFSETS
	.align		4
        /*0048*/ 	.byte	0x04, 0x1c
        /*004a*/ 	.short	(.L_47 - .L_46)


	//   ....[0]....
.L_46:
        /*004c*/ 	.word	0x00000100


	//----- nvinfo : EIATTR_CBANK_PARAM_SIZE
	.align		4
.L_47:
        /*0050*/ 	.byte	0x03, 0x19
        /*0052*/ 	.short	0x0018


	//----- nvinfo : EIATTR_PARAM_CBANK
	.align		4
        /*0054*/ 	.byte	0x04, 0x0a
        /*0056*/ 	.short	(.L_49 - .L_48)
	.align		4
.L_48:
        /*0058*/ 	.word	index@(.nv.constant0._Z3addPKdS0_Pd)
        /*005c*/ 	.short	0x0380
        /*005e*/ 	.short	0x0018


	//----- nvinfo : EIATTR_SW_WAR
	.align		4
.L_49:
        /*0060*/ 	.byte	0x04, 0x36
        /*0062*/ 	.short	(.L_51 - .L_50)
.L_50:
        /*0064*/ 	.word	0x00000008
.L_51:


//--------------------- .nv.info._Z3mulPdPKd      --------------------------
	.section	.nv.info._Z3mulPdPKd,"",@"SHT_CUDA_INFO"
	.sectionflags	@""
	.align	4


	//----- nvinfo : EIATTR_CUDA_API_VERSION
	.align		4
        /*0000*/ 	.byte	0x04, 0x37
        /*0002*/ 	.short	(.L_53 - .L_52)
.L_52:
        /*0004*/ 	.word	0x00000082


	//----- nvinfo : EIATTR_KPARAM_INFO
	.align		4
.L_53:
        /*0008*/ 	.byte	0x04, 0x17
        /*000a*/ 	.short	(.L_55 - .L_54)
.L_54:
        /*000c*/ 	.word	0x00000000
        /*0010*/ 	.short	0x0001
        /*0012*/ 	.short	0x0008
        /*0014*/ 	.byte	0x00, 0xf5, 0x21, 0x00


	//----- nvinfo : EIATTR_KPARAM_INFO
	.align		4
.L_55:
        /*0018*/ 	.byte	0x04, 0x17
        /*001a*/ 	.short	(.L_57 - .L_56)
.L_56:
        /*001c*/ 	.word	0x00000000
        /*0020*/ 	.short	0x0000
        /*0022*/ 	.short	0x0000
        /*0024*/ 	.byte	0x00, 0xf5, 0x21, 0x00


	//----- nvinfo : EIATTR_SPARSE_MMA_MASK
	.align		4
.L_57:
        /*0028*/ 	.byte	0x03, 0x50
        /*002a*/ 	.short	0x0000


	//----- nvinfo : EIATTR_MAXREG_COUNT
	.align		4
        /*002c*/ 	.byte	0x03, 0x1b
        /*002e*/ 	.short	0x00ff


	//----- nvinfo : EIATTR_MERCURY_ISA_VERSION
	.align		4
        /*0030*/ 	.byte	0x03, 0x5f
        /*0032*/ 	.short	0x0101


	//----- nvinfo : EIATTR_VRC_CTA_INIT_COUNT
	.align		4
        /*0034*/ 	.byte	0x02, 0x4a
	.zero		1
	.zero		1


	//----- nvinfo : EIATTR_EXIT_INSTR_OFFSETS
	.align		4
        /*0038*/ 	.byte	0x04, 0x1c
        /*003a*/ 	.short	(.L_59 - .L_58)


	//   ....[0]....
.L_58:
        /*003c*/ 	.word	0x000000d0


	//----- nvinfo : EIATTR_CBANK_PARAM_SIZE
	.align		4
.L_59:
        /*0040*/ 	.byte	0x03, 0x19
        /*0042*/ 	.short	0x0010


	//----- nvinfo : EIATTR_PARAM_CBANK
	.align		4
        /*0044*/ 	.byte	0x04, 0x0a
        /*0046*/ 	.short	(.L_61 - .L_60)
	.align		4
.L_60:
        /*0048*/ 	.word	index@(.nv.constant0._Z3mulPdPKd)
        /*004c*/ 	.short	0x0380
        /*004e*/ 	.short	0x0010


	//----- nvinfo : EIATTR_SW_WAR
	.align		4
.L_61:
        /*0050*/ 	.byte	0x04, 0x36
        /*0052*/ 	.short	(.L_63 - .L_62)
.L_62:
        /*0054*/ 	.word	0x00000008
.L_63:


//--------------------- .nv.info._Z4copyPKdPd     --------------------------
	.section	.nv.info._Z4copyPKdPd,"",@"SHT_CUDA_INFO"
	.sectionflags	@""
	.align	4


	//----- nvinfo : EIATTR_CUDA_API_VERSION
	.align		4
        /*0000*/ 	.byte	0x04, 0x37
        /*0002*/ 	.short	(.L_65 - .L_64)
.L_64:
        /*0004*/ 	.word	0x00000082


	//----- nvinfo : EIATTR_KPARAM_INFO
	.align		4
.L_65:
        /*0008*/ 	.byte	0x04, 0x17
        /*000a*/ 	.short	(.L_67 - .L_66)
.L_66:
        /*000c*/ 	.word	0x00000000
        /*0010*/ 	.short	0x0001
        /*0012*/ 	.short	0x0008
        /*0014*/ 	.byte	0x00, 0xf5, 0x21, 0x00


	//----- nvinfo : EIATTR_KPARAM_INFO
	.align		4
.L_67:
        /*0018*/ 	.byte	0x04, 0x17
        /*001a*/ 	.short	(.L_69 - .L_68)
.L_68:
        /*001c*/ 	.word	0x00000000
        /*0020*/ 	.short	0x0000
        /*0022*/ 	.short	0x0000
        /*0024*/ 	.byte	0x00, 0xf5, 0x21, 0x00


	//----- nvinfo : EIATTR_SPARSE_MMA_MASK
	.align		4
.L_69:
        /*0028*/ 	.byte	0x03, 0x50
        /*002a*/ 	.short	0x0000


	//----- nvinfo : EIATTR_MAXREG_COUNT
	.align		4
        /*002c*/ 	.byte	0x03, 0x1b
        /*002e*/ 	.short	0x00ff


	//----- nvinfo : EIATTR_MERCURY_ISA_VERSION
	.align		4
        /*0030*/ 	.byte	0x03, 0x5f
        /*0032*/ 	.short	0x0101


	//----- nvinfo : EIATTR_VRC_CTA_INIT_COUNT
	.align		4
        /*0034*/ 	.byte	0x02, 0x4a
	.zero		1
	.zero		1


	//----- nvinfo : EIATTR_EXIT_INSTR_OFFSETS
	.align		4
        /*0038*/ 	.byte	0x04, 0x1c
        /*003a*/ 	.short	(.L_71 - .L_70)


	//   ....[0]....
.L_70:
        /*003c*/ 	.word	0x000000c0


	//----- nvinfo : EIATTR_CBANK_PARAM_SIZE
	.align		4
.L_71:
        /*0040*/ 	.byte	0x03, 0x19
        /*0042*/ 	.short	0x0010


	//----- nvinfo : EIATTR_PARAM_CBANK
	.align		4
        /*0044*/ 	.byte	0x04, 0x0a
        /*0046*/ 	.short	(.L_73 - .L_72)
	.align		4
.L_72:
        /*0048*/ 	.word	index@(.nv.constant0._Z4copyPKdPd)
        /*004c*/ 	.short	0x0380
        /*004e*/ 	.short	0x0010


	//----- nvinfo : EIATTR_SW_WAR
	.align		4
.L_73:
        /*0050*/ 	.byte	0x04, 0x36
        /*0052*/ 	.short	(.L_75 - .L_74)
.L_74:
        /*0054*/ 	.word	0x00000008
.L_75:


//--------------------- .nv.callgraph             --------------------------
	.section	.nv.callgraph,"",@"SHT_CUDA_CALLGRAPH"
	.align	4
	.sectionentsize	8
	.align		4
        /*0000*/ 	.word	0x00000000
	.align		4
        /*0004*/ 	.word	0xffffffff
	.align		4
        /*0008*/ 	.word	0x00000000
	.align		4
        /*000c*/ 	.word	0xfffffffe
	.align		4
        /*0010*/ 	.word	0x00000000
	.align		4
        /*0014*/ 	.word	0xfffffffd
	.align		4
        /*0018*/ 	.word	0x00000000
	.align		4
        /*001c*/ 	.word	0xfffffffc


//--------------------- .text._Z5triadPdPKdS1_    --------------------------
	.section	.text._Z5triadPdPKdS1_,"ax",@progbits
	.align	128
        .global         _Z5triadPdPKdS1_
        .type           _Z5triadPdPKdS1_,@function
        .size           _Z5triadPdPKdS1_,(.L_x_4 - _Z5triadPdPKdS1_)
        .other          _Z5triadPdPKdS1_,@"STO_CUDA_ENTRY STV_DEFAULT"
_Z5triadPdPKdS1_:
.text._Z5triadPdPKdS1_:
[----:B------:R-:W-:Y:S01]  /*0000*/  LDC R1, c[0x0][0x37c] ;  /* 0x0000df00ff017b82 */ /* 0x000fe20000000800 */
[----:B------:R-:W0:Y:S07]  /*0010*/  S2R R11, SR_CTAID.X ;  /* 0x00000000000b7919 */ /* 0x000e2e0000002500 */
[----:B------:R-:W1:Y:S01]  /*0020*/  LDC.64 R2, c[0x0][0x388] ;  /* 0x0000e200ff027b82 */ /* 0x000e620000000a00 */
[----:B------:R-:W0:Y:S01]  /*0030*/  LDCU UR6, c[0x0][0x360] ;  /* 0x00006c00ff0677ac */ /* 0x000e220008000800 */
[----:B------:R-:W0:Y:S01]  /*0040*/  S2R R0, SR_TID.X ;  /* 0x0000000000007919 */ /* 0x000e220000002100 */
[----:B------:R-:W2:Y:S05]  /*0050*/  LDCU.64 UR4, c[0x0][0x358] ;  /* 0x00006b00ff0477ac */ /* 0x000eaa0008000a00 */
[----:B------:R-:W3:Y:S08]  /*0060*/  LDC.64 R4, c[0x0][0x390] ;  /* 0x0000e400ff047b82 */ /* 0x000ef00000000a00 */
[----:B------:R-:W4:Y:S01]  /*0070*/  LDC.64 R8, c[0x0][0x380] ;  /* 0x0000e000ff087b82 */ /* 0x000f220000000a00 */
[----:B0-----:R-:W-:-:S04]  /*0080*/  IMAD R11, R11, UR6, R0 ;  /* 0x000000060b0b7c24 */ /* 0x001fc8000f8e0200 */
[----:B-1----:R-:W-:-:S04]  /*0090*/  IMAD.WIDE R2, R11, 0x8, R2 ;  /* 0x000000080b027825 */ /* 0x002fc800078e0202 */
[C---:B---3--:R-:W-:Y:S02]  /*00a0*/  IMAD.WIDE R4, R11.reuse, 0x8, R4 ;  /* 0x000000080b047825 */ /* 0x048fe400078e0204 */
[----:B--2---:R-:W2:Y:S04]  /*00b0*/  LDG.E.64 R2, desc[UR4][R2.64] ;  /* 0x0000000402027981 */ /* 0x004ea8000c1e1b00 */
[----:B------:R-:W2:Y:S01]  /*00c0*/  LDG.E.64 R4, desc[UR4][R4.64] ;  /* 0x0000000404047981 */ /* 0x000ea2000c1e1b00 */
[----:B----4-:R-:W-:Y:S01]  /*00d0*/  IMAD.WIDE R8, R11, 0x8, R8 ;  /* 0x000000080b087825 */ /* 0x010fe200078e0208 */
[----:B--2---:R-:W-:-:S07]  /*00e0*/  DFMA R6, R4, 3, R2 ;  /* 0x400800000406782b */ /* 0x004fce0000000002 */
[----:B------:R-:W-:Y:S01]  /*00f0*/  STG.E.64 desc[UR4][R8.64], R6 ;  /* 0x0000000608007986 */ /* 0x000fe2000c101b04 */
[----:B------:R-:W-:Y:S05]  /*0100*/  EXIT ;  /* 0x000000000000794d */ /* 0x000fea0003800000 */
.L_x_0:
[----:B------:R-:W-:-:S00]  /*0110*/  BRA `(.L_x_0) ;  /* 0xfffffffc00fc7947 */ /* 0x000fc0000383ffff */
[----:B------:R-:W-:-:S00]  /*0120*/  NOP ;  /* 0x0000000000007918 */ /* 0x000fc00000000000 */
        /* <DEDUP_REMOVED lines=13> */
.L_x_4:


//--------------------- .text._Z3addPKdS0_Pd      --------------------------
	.section	.text._Z3addPKdS0_Pd,"ax",@progbits
	.align	128
        .global         _Z3addPKdS0_Pd
        .type           _Z3addPKdS0_Pd,@function
        .size           _Z3addPKdS0_Pd,(.L_x_5 - _Z3addPKdS0_Pd)
        .other          _Z3addPKdS0_Pd,@"STO_CUDA_ENTRY STV_DEFAULT"
_Z3addPKdS0_Pd:
.text._Z3addPKdS0_Pd:
        /* <DEDUP_REMOVED lines=14> */
[----:B--2---:R-:W-:-:S07]  /*00e0*/  DADD R6, R2, R4 ;  /* 0x0000000002067229 */ /* 0x004fce0000000004 */
[----:B------:R-:W-:Y:S01]  /*00f0*/  STG.E.64 desc[UR4][R8.64], R6 ;  /* 0x0000000608007986 */ /* 0x000fe2000c101b04 */
[----:B------:R-:W-:Y:S05]  /*0100*/  EXIT ;  /* 0x000000000000794d */ /* 0x000fea0003800000 */
.L_x_1:
        /* <DEDUP_REMOVED lines=15> */
.L_x_5:


//--------------------- .text._Z3mulPdPKd         --------------------------
	.section	.text._Z3mulPdPKd,"ax",@progbits
	.align	128
        .global         _Z3mulPdPKd
        .type           _Z3mulPdPKd,@function
        .size           _Z3mulPdPKd,(.L_x_6 - _Z3mulPdPKd)
        .other          _Z3mulPdPKd,@"STO_CUDA_ENTRY STV_DEFAULT"
_Z3mulPdPKd:
.text._Z3mulPdPKd:
[----:B------:R-:W-:Y:S01]  /*0000*/  LDC R1, c[0x0][0x37c] ;  /* 0x0000df00ff017b82 */ /* 0x000fe20000000800 */
[----:B------:R-:W0:Y:S07]  /*0010*/  S2R R9, SR_CTAID.X ;  /* 0x0000000000097919 */ /* 0x000e2e0000002500 */
[----:B------:R-:W1:Y:S01]  /*0020*/  LDC.64 R2, c[0x0][0x388] ;  /* 0x0000e200ff027b82 */ /* 0x000e620000000a00 */
[----:B------:R-:W0:Y:S01]  /*0030*/  LDCU UR6, c[0x0][0x360] ;  /* 0x00006c00ff0677ac */ /* 0x000e220008000800 */
[----:B------:R-:W0:Y:S01]  /*0040*/  S2R R0, SR_TID.X ;  /* 0x0000000000007919 */ /* 0x000e220000002100 */
[----:B------:R-:W2:Y:S05]  /*0050*/  LDCU.64 UR4, c[0x0][0x358] ;  /* 0x00006b00ff0477ac */ /* 0x000eaa0008000a00 */
[----:B------:R-:W3:Y:S01]  /*0060*/  LDC.64 R6, c[0x0][0x380] ;  /* 0x0000e000ff067b82 */ /* 0x000ee20000000a00 */
[----:B0-----:R-:W-:-:S04]  /*0070*/  IMAD R9, R9, UR6, R0 ;  /* 0x0000000609097c24 */ /* 0x001fc8000f8e0200 */
[----:B-1----:R-:W-:-:S06]  /*0080*/  IMAD.WIDE R2, R9, 0x8, R2 ;  /* 0x0000000809027825 */ /* 0x002fcc00078e0202 */
[----:B--2---:R-:W2:Y:S01]  /*0090*/  LDG.E.64 R2, desc[UR4][R2.64] ;  /* 0x0000000402027981 */ /* 0x004ea2000c1e1b00 */
[----:B---3--:R-:W-:Y:S01]  /*00a0*/  IMAD.WIDE R6, R9, 0x8, R6 ;  /* 0x0000000809067825 */ /* 0x008fe200078e0206 */
[----:B--2---:R-:W-:-:S07]  /*00b0*/  DMUL R4, R2, 3 ;  /* 0x4008000002047828 */ /* 0x004fce0000000000 */
[----:B------:R-:W-:Y:S01]  /*00c0*/  STG.E.64 desc[UR4][R6.64], R4 ;  /* 0x0000000406007986 */ /* 0x000fe2000c101b04 */
[----:B------:R-:W-:Y:S05]  /*00d0*/  EXIT ;  /* 0x000000000000794d */ /* 0x000fea0003800000 */
.L_x_2:
        /* <DEDUP_REMOVED lines=10> */
.L_x_6:


//--------------------- .text._Z4copyPKdPd        --------------------------
	.section	.text._Z4copyPKdPd,"ax",@progbits
	.align	128
        .global         _Z4copyPKdPd
        .type           _Z4copyPKdPd,@function
        .size           _Z4copyPKdPd,(.L_x_7 - _Z4copyPKdPd)
        .other          _Z4copyPKdPd,@"STO_CUDA_ENTRY STV_DEFAULT"
_Z4copyPKdPd:
.text._Z4copyPKdPd:
        /* <DEDUP_REMOVED lines=10> */
[----:B---3--:R-:W-:-:S05]  /*00a0*/  IMAD.WIDE R4, R7, 0x8, R4 ;  /* 0x0000000807047825 */ /* 0x008fca00078e0204 */
[----:B--2---:R-:W-:Y:S01]  /*00b0*/  STG.E.64 desc[UR4][R4.64], R2 ;  /* 0x0000000204007986 */ /* 0x004fe2000c101b04 */
[----:B------:R-:W-:Y:S05]  /*00c0*/  EXIT ;  /* 0x000000000000794d */ /* 0x000fea0003800000 */
.L_x_3:
        /* <DEDUP_REMOVED lines=11> */
.L_x_7:


//--------------------- .nv.shared.reserved.0     --------------------------
	.section	.nv.shared.reserved.0,"aw",@nobits
	.weak		__nv_reservedSMEM_offset_0_alias
	.size		__nv_reservedSMEM_offset_0_alias, 0, 64
	.other		__nv_reservedSMEM_offset_0_alias,@"STO_CUDA_RESERVED_SHARED STV_DEFAULT"
__nv_reservedSMEM_offset_0_alias:
	.zero		0
	.zero		64


//--------------------- .nv.constant0._Z5triadPdPKdS1_ --------------------------
	.section	.nv.constant0._Z5triadPdPKdS1_,"a",@progbits
	.sectionflags	@""
	.align	4
.nv.constant0._Z5triadPdPKdS1_:
	.zero		920


//--------------------- .nv.constant0._Z3addPKdS0_Pd --------------------------
	.section	.nv.constant0._Z3addPKdS0_Pd,"a",@progbits
	.sectionflags	@""
	.align	4
.nv.constant0._Z3addPKdS0_Pd:
	.zero		920


//--------------------- .nv.constant0._Z3mulPdPKd --------------------------
	.section	.nv.constant0._Z3mulPdPKd,"a",@progbits
	.sectionflags	@""
	.align	4
.nv.constant0._Z3mulPdPKd:
	.zero		912


//--------------------- .nv.constant0._Z4copyPKdPd --------------------------
	.section	.nv.constant0._Z4copyPKdPd,"a",@progbits
	.sectionflags	@""
	.align	4
.nv.constant0._Z4copyPKdPd:
	.zero		912


//--------------------- SYMBOLS --------------------------

	.type		.nv.reservedSmem.offset0,@object
	.size		.nv.reservedSmem.offset0,0x4
